	.headerflags	@"EF_CUDA_TEXMODE_UNIFIED EF_CUDA_64BIT_ADDRESS EF_CUDA_SM86 EF_CUDA_VIRTUAL_SM(EF_CUDA_SM86)"
	.elftype	@"ET_EXEC"


//--------------------- .nv.info                  --------------------------
	.section	.nv.info,"",@"SHT_CUDA_INFO"
	.align	4


	//----- nvinfo : EIATTR_REGCOUNT
	.align		4
        /*0000*/ 	.byte	0x04, 0x2f
        /*0002*/ 	.short	(.L_1 - .L_0)
	.align		4
.L_0:
        /*0004*/ 	.word	index@(triton_poi_fused_cat_11)
        /*0008*/ 	.word	0x00000030


	//----- nvinfo : EIATTR_MIN_STACK_SIZE
	.align		4
.L_1:
        /*000c*/ 	.byte	0x04, 0x12
        /*000e*/ 	.short	(.L_3 - .L_2)
	.align		4
.L_2:
        /*0010*/ 	.word	index@(triton_poi_fused_cat_11)
        /*0014*/ 	.word	0x00000000


	//----- nvinfo : EIATTR_FRAME_SIZE
	.align		4
.L_3:
        /*0018*/ 	.byte	0x04, 0x11
        /*001a*/ 	.short	(.L_5 - .L_4)
	.align		4
.L_4:
        /*001c*/ 	.word	index@(triton_poi_fused_cat_11)
        /*0020*/ 	.word	0x00000000


	//----- nvinfo : EIATTR_MIN_STACK_SIZE
	.align		4
.L_5:
        /*0024*/ 	.byte	0x04, 0x12
        /*0026*/ 	.short	(.L_7 - .L_6)
	.align		4
.L_6:
        /*0028*/ 	.word	index@(triton_poi_fused_cat_11)
        /*002c*/ 	.word	0x00000000
.L_7:


//--------------------- .nv.info.triton_poi_fused_cat_11 --------------------------
	.section	.nv.info.triton_poi_fused_cat_11,"",@"SHT_CUDA_INFO"
	.sectionflags	@""
	.align	4


	//----- nvinfo : EIATTR_CUDA_API_VERSION
	.align		4
        /*0000*/ 	.byte	0x04, 0x37
        /*0002*/ 	.short	(.L_9 - .L_8)
.L_8:
        /*0004*/ 	.word	0x0000007c


	//----- nvinfo : EIATTR_SW2861232_WAR
	.align		4
.L_9:
        /*0008*/ 	.byte	0x01, 0x35
	.zero		2


	//----- nvinfo : EIATTR_PARAM_CBANK
	.align		4
        /*000c*/ 	.byte	0x04, 0x0a
        /*000e*/ 	.short	(.L_11 - .L_10)
	.align		4
.L_10:
        /*0010*/ 	.word	index@(.nv.constant0.triton_poi_fused_cat_11)
        /*0014*/ 	.short	0x0160
        /*0016*/ 	.short	0x0030


	//----- nvinfo : EIATTR_CBANK_PARAM_SIZE
	.align		4
.L_11:
        /*0018*/ 	.byte	0x03, 0x19
        /*001a*/ 	.short	0x0030


	//----- nvinfo : EIATTR_KPARAM_INFO
	.align		4
        /*001c*/ 	.byte	0x04, 0x17
        /*001e*/ 	.short	(.L_13 - .L_12)
.L_12:
        /*0020*/ 	.word	0x00000000
        /*0024*/ 	.short	0x0005
        /*0026*/ 	.short	0x0028
        /*0028*/ 	.byte	0x00, 0xf4, 0x21, 0x00


	//----- nvinfo : EIATTR_KPARAM_INFO
	.align		4
.L_13:
        /*002c*/ 	.byte	0x04, 0x17
        /*002e*/ 	.short	(.L_15 - .L_14)
.L_14:
        /*0030*/ 	.word	0x00000000
        /*0034*/ 	.short	0x0004
        /*0036*/ 	.short	0x0020
        /*0038*/ 	.byte	0x00, 0xf0, 0x11, 0x00


	//----- nvinfo : EIATTR_KPARAM_INFO
	.align		4
.L_15:
        /*003c*/ 	.byte	0x04, 0x17
        /*003e*/ 	.short	(.L_17 - .L_16)
.L_16:
        /*0040*/ 	.word	0x00000000
        /*0044*/ 	.short	0x0003
        /*0046*/ 	.short	0x0018
        /*0048*/ 	.byte	0x00, 0xf4, 0x21, 0x00


	//----- nvinfo : EIATTR_KPARAM_INFO
	.align		4
.L_17:
        /*004c*/ 	.byte	0x04, 0x17
        /*004e*/ 	.short	(.L_19 - .L_18)
.L_18:
        /*0050*/ 	.word	0x00000000
        /*0054*/ 	.short	0x0002
        /*0056*/ 	.short	0x0010
        /*0058*/ 	.byte	0x00, 0xf4, 0x21, 0x00


	//----- nvinfo : EIATTR_KPARAM_INFO
	.align		4
.L_19:
        /*005c*/ 	.byte	0x04, 0x17
        /*005e*/ 	.short	(.L_21 - .L_20)
.L_20:
        /*0060*/ 	.word	0x00000000
        /*0064*/ 	.short	0x0001
        /*0066*/ 	.short	0x0008
        /*0068*/ 	.byte	0x00, 0xf4, 0x21, 0x00


	//----- nvinfo : EIATTR_KPARAM_INFO
	.align		4
.L_21:
        /*006c*/ 	.byte	0x04, 0x17
        /*006e*/ 	.short	(.L_23 - .L_22)
.L_22:
        /*0070*/ 	.word	0x00000000
        /*0074*/ 	.short	0x0000
        /*0076*/ 	.short	0x0000
        /*0078*/ 	.byte	0x00, 0xf4, 0x21, 0x00


	//----- nvinfo : EIATTR_MAXREG_COUNT
	.align		4
.L_23:
        /*007c*/ 	.byte	0x03, 0x1b
        /*007e*/ 	.short	0x00ff


	//----- nvinfo : EIATTR_EXIT_INSTR_OFFSETS
	.align		4
        /*0080*/ 	.byte	0x04, 0x1c
        /*0082*/ 	.short	(.L_25 - .L_24)


	//   ....[0]....
.L_24:
        /*0084*/ 	.word	0x000009c0


	//----- nvinfo : EIATTR_REQNTID
	.align		4
.L_25:
        /*0088*/ 	.byte	0x04, 0x10
        /*008a*/ 	.short	(.L_27 - .L_26)
.L_26:
        /*008c*/ 	.word	0x00000080
        /*0090*/ 	.word	0x00000001
        /*0094*/ 	.word	0x00000001
.L_27:


//--------------------- .nv.callgraph             --------------------------
	.section	.nv.callgraph,"",@"SHT_CUDA_CALLGRAPH"
	.align	4
	.sectionentsize	8
	.align		4
        /*0000*/ 	.word	0x00000000
	.align		4
        /*0004*/ 	.word	0xffffffff
	.align		4
        /*0008*/ 	.word	0x00000000
	.align		4
        /*000c*/ 	.word	0xfffffffe
	.align		4
        /*0010*/ 	.word	0x00000000
	.align		4
        /*0014*/ 	.word	0xfffffffd
	.align		4
        /*0018*/ 	.word	0x00000000
	.align		4
        /*001c*/ 	.word	0xfffffffc


//--------------------- .nv.rel.action            --------------------------
	.section	.nv.rel.action,"",@"SHT_CUDA_RELOCINFO"
	.align	8
	.sectionentsize	8
        /*0000*/ 	.byte	0x73, 0x00, 0x00, 0x00, 0x00, 0x00, 0x00, 0x00, 0x00, 0x00, 0x00, 0x11, 0x25, 0x00, 0x05, 0x36


//--------------------- .nv.constant0.triton_poi_fused_cat_11 --------------------------
	.section	.nv.constant0.triton_poi_fused_cat_11,"a",@progbits
	.sectionflags	@""
	.align	4
.nv.constant0.triton_poi_fused_cat_11:
	.zero		400


//--------------------- .text.triton_poi_fused_cat_11 --------------------------
	.section	.text.triton_poi_fused_cat_11,"ax",@progbits
	.sectioninfo	@"SHI_REGISTERS=48"
	.align	128
        .global         triton_poi_fused_cat_11
        .type           triton_poi_fused_cat_11,@function
        .size           triton_poi_fused_cat_11,(.L_x_1 - triton_poi_fused_cat_11)
        .other          triton_poi_fused_cat_11,@"STO_CUDA_ENTRY STV_DEFAULT"
triton_poi_fused_cat_11:
.text.triton_poi_fused_cat_11:
[----:B------:R-:W-:Y:S02]  /*0000*/  IMAD.MOV.U32 R1, RZ, RZ, c[0x0][0x28] ;  /* 0x00000a00ff017624 */ /* 0x000fe400078e00ff */
[----:B------:R-:W0:Y:S01]  /*0010*/  S2R R25, SR_TID.X ;  /* 0x0000000000197919 */ /* 0x000e220000002100 */
[----:B------:R-:W-:Y:S01]  /*0020*/  CS2R R28, SRZ ;  /* 0x00000000001c7805 */ /* 0x000fe2000001ff00 */
[----:B------:R-:W-:Y:S01]  /*0030*/  CS2R R30, SRZ ;  /* 0x00000000001e7805 */ /* 0x000fe2000001ff00 */
[----:B------:R-:W-:Y:S01]  /*0040*/  ULDC.64 UR4, c[0x0][0x118] ;  /* 0x0000460000047ab9 */ /* 0x000fe20000000a00 */
[----:B------:R-:W1:Y:S01]  /*0050*/  S2R R2, SR_CTAID.X ;  /* 0x0000000000027919 */ /* 0x000e620000002500 */
[----:B------:R-:W-:Y:S01]  /*0060*/  CS2R R16, SRZ ;  /* 0x0000000000107805 */ /* 0x000fe2000001ff00 */
[----:B------:R-:W-:Y:S01]  /*0070*/  CS2R R18, SRZ ;  /* 0x0000000000127805 */ /* 0x000fe2000001ff00 */
[----:B------:R-:W-:Y:S01]  /*0080*/  CS2R R20, SRZ ;  /* 0x0000000000147805 */ /* 0x000fe2000001ff00 */
[----:B------:R-:W-:Y:S01]  /*0090*/  CS2R R22, SRZ ;  /* 0x0000000000167805 */ /* 0x000fe2000001ff00 */
[----:B0-----:R-:W-:Y:S02]  /*00a0*/  IMAD.SHL.U32 R25, R25, 0x4, RZ ;  /* 0x0000000419197824 */ /* 0x001fe400078e00ff */
[----:B-1----:R-:W-:Y:S01]  /*00b0*/  IMAD.SHL.U32 R0, R2, 0x400, RZ ;  /* 0x0000040002007824 */ /* 0x002fe200078e00ff */
[----:B------:R-:W-:-:S04]  /*00c0*/  SHF.R.S32.HI R13, RZ, 0x15, R2 ;  /* 0x00000015ff0d7819 */ /* 0x000fc80000011402 */
[C---:B------:R-:W-:Y:S02]  /*00d0*/  LOP3.LUT R25, R0.reuse, 0x1fc, R25, 0xf8, !PT ;  /* 0x000001fc00197812 */ /* 0x040fe400078ef819 */
[----:B------:R-:W-:Y:S02]  /*00e0*/  SGXT R13, R13, 0x1 ;  /* 0x000000010d0d781a */ /* 0x000fe40000000200 */
[----:B------:R-:W-:Y:S02]  /*00f0*/  IADD3 R0, R0, 0x2, RZ ;  /* 0x0000000200007810 */ /* 0x000fe40007ffe0ff */
[----:B------:R-:W-:Y:S02]  /*0100*/  SHF.R.S32.HI R12, RZ, 0x2, R25 ;  /* 0x00000002ff0c7819 */ /* 0x000fe40000011419 */
[C---:B------:R-:W-:Y:S02]  /*0110*/  LEA.HI R3, R13.reuse, R0, RZ, 0x2 ;  /* 0x000000000d037211 */ /* 0x040fe400078f10ff */
[----:B------:R-:W-:-:S02]  /*0120*/  LEA.HI R2, R13, R12, RZ, 0x5 ;  /* 0x0000000c0d027211 */ /* 0x000fc400078f28ff */
[----:B------:R-:W-:Y:S02]  /*0130*/  LOP3.LUT R35, R3, 0xfffffc04, RZ, 0xc0, !PT ;  /* 0xfffffc0403237812 */ /* 0x000fe400078ec0ff */
[----:B------:R-:W-:Y:S02]  /*0140*/  LOP3.LUT R3, R2, 0xffffffe0, RZ, 0xc0, !PT ;  /* 0xffffffe002037812 */ /* 0x000fe400078ec0ff */
[----:B------:R-:W-:Y:S01]  /*0150*/  LEA.HI R13, R13, R25, RZ, 0x7 ;  /* 0x000000190d0d7211 */ /* 0x000fe200078f38ff */
[----:B------:R-:W-:Y:S02]  /*0160*/  IMAD.IADD R35, R0, 0x1, -R35 ;  /* 0x0000000100237824 */ /* 0x000fe400078e0a23 */
[----:B------:R-:W-:Y:S01]  /*0170*/  IMAD.IADD R12, R12, 0x1, -R3 ;  /* 0x000000010c0c7824 */ /* 0x000fe200078e0a03 */
[----:B------:R-:W-:-:S03]  /*0180*/  SHF.R.S32.HI R38, RZ, 0x7, R13 ;  /* 0x00000007ff267819 */ /* 0x000fc6000001140d */
[C---:B------:R-:W-:Y:S01]  /*0190*/  IMAD.SHL.U32 R33, R12.reuse, 0x4, RZ ;  /* 0x000000040c217824 */ /* 0x040fe200078e00ff */
[----:B------:R-:W-:Y:S01]  /*01a0*/  IADD3 R2, R12, -0x4, RZ ;  /* 0xfffffffc0c027810 */ /* 0x000fe20007ffe0ff */
[C---:B------:R-:W-:Y:S02]  /*01b0*/  IMAD R36, R38.reuse, 0x10, R35 ;  /* 0x0000001026247824 */ /* 0x040fe400078e0223 */
[----:B------:R-:W-:Y:S01]  /*01c0*/  IMAD R0, R38, 0x38, RZ ;  /* 0x0000003826007824 */ /* 0x000fe200078e02ff */
[----:B------:R-:W-:Y:S01]  /*01d0*/  ISETP.GE.U32.AND P0, PT, R2, 0xe, PT ;  /* 0x0000000e0200780c */ /* 0x000fe20003f06070 */
[----:B------:R-:W-:Y:S01]  /*01e0*/  IMAD R2, R38, 0x28, R36 ;  /* 0x0000002826027824 */ /* 0x000fe200078e0224 */
[----:B------:R-:W-:Y:S02]  /*01f0*/  SHF.R.S32.HI R32, RZ, 0x1f, R33 ;  /* 0x0000001fff207819 */ /* 0x000fe40000011421 */
[C---:B------:R-:W-:Y:S02]  /*0200*/  IADD3 R8, P1, R33.reuse, R0, RZ ;  /* 0x0000000021087210 */ /* 0x040fe40007f3e0ff */
[----:B------:R-:W-:-:S02]  /*0210*/  IADD3 R26, P2, R33, R2, RZ ;  /* 0x00000002211a7210 */ /* 0x000fc40007f5e0ff */
[-C--:B------:R-:W-:Y:S02]  /*0220*/  LEA.HI.X.SX32 R5, R0, R32.reuse, 0x1, P1 ;  /* 0x0000002000057211 */ /* 0x080fe400008f0eff */
[----:B------:R-:W-:Y:S02]  /*0230*/  LEA.HI.X.SX32 R3, R2, R32, 0x1, P2 ;  /* 0x0000002002037211 */ /* 0x000fe400010f0eff */
[C---:B------:R-:W-:Y:S01]  /*0240*/  SHF.L.U64.HI R4, R8.reuse, 0x3, R5 ;  /* 0x0000000308047819 */ /* 0x040fe20000010205 */
[----:B------:R-:W-:Y:S01]  /*0250*/  IMAD.SHL.U32 R8, R8, 0x8, RZ ;  /* 0x0000000808087824 */ /* 0x000fe200078e00ff */
[----:B------:R-:W-:Y:S02]  /*0260*/  IADD3 R34, R13, 0x200, RZ ;  /* 0x000002000d227810 */ /* 0x000fe40007ffe0ff */
[C---:B------:R-:W-:Y:S01]  /*0270*/  SHF.L.U64.HI R0, R26.reuse, 0x3, R3 ;  /* 0x000000031a007819 */ /* 0x040fe20000010203 */
[----:B------:R-:W-:Y:S01]  /*0280*/  IMAD.SHL.U32 R26, R26, 0x8, RZ ;  /* 0x000000081a1a7824 */ /* 0x000fe200078e00ff */
[----:B------:R-:W-:-:S02]  /*0290*/  IADD3 R2, P2, R8, c[0x0][0x168], RZ ;  /* 0x00005a0008027a10 */ /* 0x000fc40007f5e0ff */
[----:B------:R-:W-:Y:S02]  /*02a0*/  SHF.R.S32.HI R34, RZ, 0x7, R34 ;  /* 0x00000007ff227819 */ /* 0x000fe40000011422 */
[----:B------:R-:W-:Y:S02]  /*02b0*/  IADD3 R10, P3, R26, c[0x0][0x168], RZ ;  /* 0x00005a001a0a7a10 */ /* 0x000fe40007f7e0ff */
[----:B------:R-:W-:Y:S01]  /*02c0*/  IADD3.X R3, R4, c[0x0][0x16c], RZ, P2, !PT ;  /* 0x00005b0004037a10 */ /* 0x000fe200017fe4ff */
[----:B------:R-:W-:Y:S01]  /*02d0*/  IMAD R14, R34, 0x38, RZ ;  /* 0x00000038220e7824 */ /* 0x000fe200078e02ff */
[----:B------:R-:W-:Y:S02]  /*02e0*/  IADD3 R26, P2, R26, c[0x0][0x170], RZ ;  /* 0x00005c001a1a7a10 */ /* 0x000fe40007f5e0ff */
[----:B------:R-:W-:Y:S01]  /*02f0*/  ISETP.GT.AND P1, PT, R12, 0x11, PT ;  /* 0x000000110c00780c */ /* 0x000fe20003f24270 */
[----:B------:R0:W2:Y:S01]  /*0300*/  @!P0 LDG.E.128 R28, [R2.64+-0x80] ;  /* 0xffff8004021c8981 */ /* 0x0000a2000c1e1d00 */
[----:B------:R-:W-:-:S02]  /*0310*/  IADD3.X R11, R0, c[0x0][0x16c], RZ, P3, !PT ;  /* 0x00005b00000b7a10 */ /* 0x000fc40001ffe4ff */
[----:B------:R-:W-:Y:S02]  /*0320*/  IADD3.X R27, R0, c[0x0][0x174], RZ, P2, !PT ;  /* 0x00005d00001b7a10 */ /* 0x000fe400017fe4ff */
[----:B------:R-:W-:Y:S01]  /*0330*/  IADD3 R0, P2, R33, R14, RZ ;  /* 0x0000000e21007210 */ /* 0x000fe20007f5e0ff */
[----:B------:R1:W3:Y:S01]  /*0340*/  @!P0 LDG.E.128 R20, [R10.64+-0x80] ;  /* 0xffff80040a148981 */ /* 0x0002e2000c1e1d00 */
[----:B------:R-:W-:-:S03]  /*0350*/  IADD3 R8, P4, R8, c[0x0][0x170], RZ ;  /* 0x00005c0008087a10 */ /* 0x000fc60007f9e0ff */
[----:B------:R-:W-:Y:S01]  /*0360*/  IMAD.SHL.U32 R42, R0, 0x8, RZ ;  /* 0x00000008002a7824 */ /* 0x000fe200078e00ff */
[----:B0-----:R-:W-:Y:S02]  /*0370*/  LEA.HI.X.SX32 R3, R14, R32, 0x1, P2 ;  /* 0x000000200e037211 */ /* 0x001fe400010f0eff */
[----:B------:R-:W-:Y:S02]  /*0380*/  IADD3.X R9, R4, c[0x0][0x174], RZ, P4, !PT ;  /* 0x00005d0004097a10 */ /* 0x000fe400027fe4ff */
[----:B------:R-:W-:Y:S02]  /*0390*/  SHF.L.U64.HI R14, R0, 0x3, R3 ;  /* 0x00000003000e7819 */ /* 0x000fe40000010203 */
[----:B------:R-:W-:Y:S01]  /*03a0*/  IADD3 R44, P2, R42, c[0x0][0x168], RZ ;  /* 0x00005a002a2c7a10 */ /* 0x000fe20007f5e0ff */
[----:B------:R0:W4:Y:S01]  /*03b0*/  @P1 LDG.E.128 R16, [R8.64+-0x240] ;  /* 0xfffdc00408101981 */ /* 0x000122000c1e1d00 */
[----:B-1----:R-:W-:Y:S02]  /*03c0*/  CS2R R10, SRZ ;  /* 0x00000000000a7805 */ /* 0x002fe4000001ff00 */
[----:B------:R-:W-:-:S02]  /*03d0*/  IADD3.X R45, R14, c[0x0][0x16c], RZ, P2, !PT ;  /* 0x00005b000e2d7a10 */ /* 0x000fc400017fe4ff */
[----:B------:R-:W-:Y:S01]  /*03e0*/  IADD3 R42, P3, R42, c[0x0][0x170], RZ ;  /* 0x00005c002a2a7a10 */ /* 0x000fe20007f7e0ff */
[----:B0-----:R-:W-:Y:S01]  /*03f0*/  CS2R R8, SRZ ;  /* 0x0000000000087805 */ /* 0x001fe2000001ff00 */
[----:B------:R-:W-:Y:S02]  /*0400*/  LOP3.LUT R40, R13, 0xffffff80, RZ, 0xc0, !PT ;  /* 0xffffff800d287812 */ /* 0x000fe400078ec0ff */
[----:B------:R-:W-:-:S03]  /*0410*/  ISETP.GE.AND P2, PT, R12, 0x4, PT ;  /* 0x000000040c00780c */ /* 0x000fc60003f46270 */
[----:B------:R0:W5:Y:S01]  /*0420*/  @!P0 LDG.E.128 R8, [R44.64+-0x80] ;  /* 0xffff80042c088981 */ /* 0x000162000c1e1d00 */
[----:B------:R-:W-:Y:S01]  /*0430*/  IADD3.X R43, R14, c[0x0][0x174], RZ, P3, !PT ;  /* 0x00005d000e2b7a10 */ /* 0x000fe20001ffe4ff */
[----:B------:R-:W-:Y:S01]  /*0440*/  CS2R R12, SRZ ;  /* 0x00000000000c7805 */ /* 0x000fe2000001ff00 */
[----:B------:R-:W-:Y:S01]  /*0450*/  CS2R R14, SRZ ;  /* 0x00000000000e7805 */ /* 0x000fe2000001ff00 */
[----:B------:R-:W-:Y:S01]  /*0460*/  CS2R R4, SRZ ;  /* 0x0000000000047805 */ /* 0x000fe2000001ff00 */
[----:B------:R-:W-:-:S04]  /*0470*/  CS2R R6, SRZ ;  /* 0x0000000000067805 */ /* 0x000fc8000001ff00 */
[----:B------:R-:W3:Y:S04]  /*0480*/  @P1 LDG.E.128 R12, [R42.64+-0x240] ;  /* 0xfffdc0042a0c1981 */ /* 0x000ee8000c1e1d00 */
[----:B------:R-:W3:Y:S01]  /*0490*/  @P1 LDG.E.128 R4, [R26.64+-0x240] ;  /* 0xfffdc0041a041981 */ /* 0x000ee2000c1e1d00 */
[----:B------:R-:W-:Y:S02]  /*04a0*/  IMAD.IADD R41, R25, 0x1, -R40 ;  /* 0x0000000119297824 */ /* 0x000fe400078e0a28 */
[C---:B------:R-:W-:Y:S02]  /*04b0*/  IMAD R35, R34.reuse, 0x10, R35 ;  /* 0x0000001022237824 */ /* 0x040fe400078e0223 */
[C---:B0-----:R-:W-:Y:S02]  /*04c0*/  IMAD R44, R34.reuse, 0x10, R41 ;  /* 0x00000010222c7824 */ /* 0x041fe400078e0229 */
[----:B------:R-:W-:-:S02]  /*04d0*/  IMAD R34, R34, 0x28, R35 ;  /* 0x0000002822227824 */ /* 0x000fc400078e0223 */
[----:B------:R-:W-:-:S04]  /*04e0*/  IMAD.MOV.U32 R39, RZ, RZ, 0x8 ;  /* 0x00000008ff277424 */ /* 0x000fc800078e00ff */
[----:B------:R-:W-:Y:S01]  /*04f0*/  IMAD.WIDE R44, R44, R39, c[0x0][0x160] ;  /* 0x000058002c2c7625 */ /* 0x000fe200078e0227 */
[----:B--2---:R0:W-:Y:S03]  /*0500*/  F2F.F32.F64 R3, R28 ;  /* 0x0000001c00037310 */ /* 0x0041e60000301000 */
[----:B0-----:R-:W-:-:S05]  /*0510*/  IMAD R28, R38, 0x10, R41 ;  /* 0x00000010261c7824 */ /* 0x001fca00078e0229 */
[----:B------:R0:W-:Y:S01]  /*0520*/  F2F.F32.F64 R0, R30 ;  /* 0x0000001e00007310 */ /* 0x0001e20000301000 */
[----:B------:R-:W-:-:S07]  /*0530*/  IMAD.WIDE R28, R28, R39, c[0x0][0x160] ;  /* 0x000058001c1c7625 */ /* 0x000fce00078e0227 */
[----:B----4-:R1:W2:Y:S01]  /*0540*/  F2F.F32.F64 R2, R16 ;  /* 0x0000001000027310 */ /* 0x0102a20000301000 */
[----:B0-----:R-:W-:-:S07]  /*0550*/  IMAD.IADD R30, R33, 0x1, R36 ;  /* 0x00000001211e7824 */ /* 0x001fce00078e0224 */
[----:B------:R0:W4:Y:S01]  /*0560*/  F2F.F32.F64 R24, R18 ;  /* 0x0000001200187310 */ /* 0x0001220000301000 */
[----:B-1----:R-:W-:-:S07]  /*0570*/  CS2R R16, SRZ ;  /* 0x0000000000107805 */ /* 0x002fce000001ff00 */
[----:B-----5:R1:W-:Y:S01]  /*0580*/  F2F.F32.F64 R38, R8 ;  /* 0x0000000800267310 */ /* 0x0203e20000301000 */
[----:B0-----:R-:W-:-:S07]  /*0590*/  CS2R R18, SRZ ;  /* 0x0000000000127805 */ /* 0x001fce000001ff00 */
[----:B---3--:R0:W-:Y:S01]  /*05a0*/  F2F.F32.F64 R41, R12 ;  /* 0x0000000c00297310 */ /* 0x0081e20000301000 */
[----:B------:R3:W5:Y:S01]  /*05b0*/  @!P2 LDG.E.128 R16, [R28.64] ;  /* 0x000000041c10a981 */ /* 0x000762000c1e1d00 */
[----:B-1----:R-:W-:-:S04]  /*05c0*/  IADD3 R8, P3, R33, R34, RZ ;  /* 0x0000002221087210 */ /* 0x002fc80007f7e0ff */
[----:B------:R-:W-:Y:S01]  /*05d0*/  LEA.HI.X.SX32 R9, R34, R32, 0x1, P3 ;  /* 0x0000002022097211 */ /* 0x000fe200018f0eff */
[C---:B------:R-:W-:Y:S01]  /*05e0*/  IMAD.SHL.U32 R32, R8.reuse, 0x8, RZ ;  /* 0x0000000808207824 */ /* 0x040fe200078e00ff */
[----:B------:R1:W-:Y:S02]  /*05f0*/  F2F.F32.F64 R36, R4 ;  /* 0x0000000400247310 */ /* 0x0003e40000301000 */
[----:B0-----:R-:W-:Y:S02]  /*0600*/  SHF.L.U64.HI R12, R8, 0x3, R9 ;  /* 0x00000003080c7819 */ /* 0x001fe40000010209 */
[----:B------:R-:W-:Y:S01]  /*0610*/  IADD3 R34, P3, R32, c[0x0][0x168], RZ ;  /* 0x00005a0020227a10 */ /* 0x000fe20007f7e0ff */
[----:B---3--:R-:W-:-:S03]  /*0620*/  CS2R R28, SRZ ;  /* 0x00000000001c7805 */ /* 0x008fc6000001ff00 */
[----:B------:R0:W-:Y:S01]  /*0630*/  F2F.F32.F64 R40, R10 ;  /* 0x0000000a00287310 */ /* 0x0001e20000301000 */
[----:B-1----:R-:W-:Y:S02]  /*0640*/  IMAD.WIDE R4, R30, R39, c[0x0][0x160] ;  /* 0x000058001e047625 */ /* 0x002fe400078e0227 */
[----:B------:R-:W-:Y:S02]  /*0650*/  CS2R R30, SRZ ;  /* 0x00000000001e7805 */ /* 0x000fe4000001ff00 */
[----:B0-----:R-:W-:Y:S01]  /*0660*/  IMAD.IADD R10, R33, 0x1, R35 ;  /* 0x00000001210a7824 */ /* 0x001fe200078e0223 */
[----:B------:R-:W-:Y:S02]  /*0670*/  IADD3.X R35, R12, c[0x0][0x16c], RZ, P3, !PT ;  /* 0x00005b000c237a10 */ /* 0x000fe40001ffe4ff */
[----:B------:R0:W1:Y:S01]  /*0680*/  F2F.F32.F64 R26, R20 ;  /* 0x00000014001a7310 */ /* 0x0000620000301000 */
[----:B------:R-:W-:Y:S01]  /*0690*/  IADD3 R32, P3, R32, c[0x0][0x170], RZ ;  /* 0x00005c0020207a10 */ /* 0x000fe20007f7e0ff */
[----:B------:R3:W5:Y:S01]  /*06a0*/  @!P2 LDG.E.128 R28, [R44.64] ;  /* 0x000000042c1ca981 */ /* 0x000762000c1e1d00 */
[----:B------:R-:W-:-:S02]  /*06b0*/  CS2R R8, SRZ ;  /* 0x0000000000087805 */ /* 0x000fc4000001ff00 */
[----:B------:R-:W-:-:S03]  /*06c0*/  IADD3.X R33, R12, c[0x0][0x174], RZ, P3, !PT ;  /* 0x00005d000c217a10 */ /* 0x000fc60001ffe4ff */
[----:B------:R1:W-:Y:S01]  /*06d0*/  F2F.F32.F64 R27, R22 ;  /* 0x00000016001b7310 */ /* 0x0003e20000301000 */
[----:B0-----:R-:W-:Y:S01]  /*06e0*/  CS2R R20, SRZ ;  /* 0x0000000000147805 */ /* 0x001fe2000001ff00 */
[----:B------:R-:W-:Y:S01]  /*06f0*/  CS2R R12, SRZ ;  /* 0x00000000000c7805 */ /* 0x000fe2000001ff00 */
[----:B---3--:R-:W-:Y:S02]  /*0700*/  IMAD.WIDE R44, R10, R39, c[0x0][0x160] ;  /* 0x000058000a2c7625 */ /* 0x008fe400078e0227 */
[----:B------:R-:W-:-:S03]  /*0710*/  CS2R R10, SRZ ;  /* 0x00000000000a7805 */ /* 0x000fc6000001ff00 */
[----:B------:R0:W-:Y:S01]  /*0720*/  F2F.F32.F64 R42, R14 ;  /* 0x0000000e002a7310 */ /* 0x0001e20000301000 */
[----:B-1----:R-:W-:Y:S02]  /*0730*/  CS2R R22, SRZ ;  /* 0x0000000000167805 */ /* 0x002fe4000001ff00 */
[----:B------:R-:W3:Y:S04]  /*0740*/  @!P0 LDG.E.128 R8, [R34.64+-0x80] ;  /* 0xffff800422088981 */ /* 0x000ee8000c1e1d00 */
[----:B------:R1:W3:Y:S01]  /*0750*/  @!P2 LDG.E.128 R20, [R4.64] ;  /* 0x000000040414a981 */ /* 0x0002e2000c1e1d00 */
[----:B0-----:R-:W-:Y:S01]  /*0760*/  CS2R R14, SRZ ;  /* 0x00000000000e7805 */ /* 0x001fe2000001ff00 */
[----:B------:R0:W2:Y:S05]  /*0770*/  F2F.F32.F64 R37, R6 ;  /* 0x0000000600257310 */ /* 0x0000aa0000301000 */
[----:B------:R-:W3:Y:S01]  /*0780*/  @P1 LDG.E.128 R12, [R32.64+-0x240] ;  /* 0xfffdc004200c1981 */ /* 0x000ee2000c1e1d00 */
[----:B-1----:R-:W-:Y:S01]  /*0790*/  CS2R R4, SRZ ;  /* 0x0000000000047805 */ /* 0x002fe2000001ff00 */
[----:B0-----:R-:W-:-:S06]  /*07a0*/  CS2R R6, SRZ ;  /* 0x0000000000067805 */ /* 0x001fcc000001ff00 */
[----:B------:R-:W3:Y:S01]  /*07b0*/  @!P2 LDG.E.128 R4, [R44.64] ;  /* 0x000000042c04a981 */ /* 0x000ee2000c1e1d00 */
[----:B--2---:R-:W-:Y:S01]  /*07c0*/  @P0 FSEL R3, R2, RZ, P1 ;  /* 0x000000ff02030208 */ /* 0x004fe20000800000 */
[----:B------:R-:W-:Y:S01]  /*07d0*/  IMAD.MOV.U32 R2, RZ, RZ, 0x4 ;  /* 0x00000004ff027424 */ /* 0x000fe200078e00ff */
[----:B----4-:R-:W-:Y:S02]  /*07e0*/  @P0 FSEL R0, R24, RZ, P1 ;  /* 0x000000ff18000208 */ /* 0x010fe40000800000 */
[----:B------:R-:W-:Y:S02]  /*07f0*/  @P0 FSEL R26, R36, RZ, P1 ;  /* 0x000000ff241a0208 */ /* 0x000fe40000800000 */
[----:B------:R-:W-:Y:S02]  /*0800*/  @P0 FSEL R27, R37, RZ, P1 ;  /* 0x000000ff251b0208 */ /* 0x000fe40000800000 */
[----:B------:R-:W-:Y:S02]  /*0810*/  @P0 FSEL R38, R41, RZ, P1 ;  /* 0x000000ff29260208 */ /* 0x000fe40000800000 */
[----:B------:R-:W-:Y:S01]  /*0820*/  @P0 FSEL R40, R42, RZ, P1 ;  /* 0x000000ff2a280208 */ /* 0x000fe20000800000 */
[----:B-----5:R-:W-:Y:S08]  /*0830*/  F2F.F32.F64 R16, R16 ;  /* 0x0000001000107310 */ /* 0x020ff00000301000 */
[----:B------:R-:W-:Y:S08]  /*0840*/  F2F.F32.F64 R19, R18 ;  /* 0x0000001200137310 */ /* 0x000ff00000301000 */
[----:B------:R-:W-:Y:S08]  /*0850*/  F2F.F32.F64 R29, R28 ;  /* 0x0000001c001d7310 */ /* 0x000ff00000301000 */
[----:B------:R-:W-:Y:S08]  /*0860*/  F2F.F32.F64 R31, R30 ;  /* 0x0000001e001f7310 */ /* 0x000ff00000301000 */
[----:B---3--:R-:W-:Y:S08]  /*0870*/  F2F.F32.F64 R8, R8 ;  /* 0x0000000800087310 */ /* 0x008ff00000301000 */
[----:B------:R-:W-:Y:S08]  /*0880*/  F2F.F32.F64 R10, R10 ;  /* 0x0000000a000a7310 */ /* 0x000ff00000301000 */
[----:B------:R-:W0:Y:S08]  /*0890*/  F2F.F32.F64 R12, R12 ;  /* 0x0000000c000c7310 */ /* 0x000e300000301000 */
[----:B------:R-:W1:Y:S08]  /*08a0*/  F2F.F32.F64 R14, R14 ;  /* 0x0000000e000e7310 */ /* 0x000e700000301000 */
[----:B------:R-:W-:Y:S08]  /*08b0*/  F2F.F32.F64 R22, R22 ;  /* 0x0000001600167310 */ /* 0x000ff00000301000 */
[----:B------:R-:W2:Y:S08]  /*08c0*/  F2F.F32.F64 R21, R20 ;  /* 0x0000001400157310 */ /* 0x000eb00000301000 */
[----:B------:R3:W4:Y:S08]  /*08d0*/  F2F.F32.F64 R23, R4 ;  /* 0x0000000400177310 */ /* 0x0007300000301000 */
[----:B------:R4:W5:Y:S01]  /*08e0*/  F2F.F32.F64 R7, R6 ;  /* 0x0000000600077310 */ /* 0x0009620000301000 */
[----:B0-----:R-:W-:-:S02]  /*08f0*/  @P0 FSEL R8, R12, RZ, P1 ;  /* 0x000000ff0c080208 */ /* 0x001fc40000800000 */
[----:B-1----:R-:W-:Y:S02]  /*0900*/  @P0 FSEL R10, R14, RZ, P1 ;  /* 0x000000ff0e0a0208 */ /* 0x002fe40000800000 */
[----:B------:R-:W-:Y:S01]  /*0910*/  FSEL R16, R16, R3, !P2 ;  /* 0x0000000310107208 */ /* 0x000fe20005000000 */
[----:B------:R-:W-:Y:S01]  /*0920*/  IMAD.WIDE R2, R25, R2, c[0x0][0x178] ;  /* 0x00005e0019027625 */ /* 0x000fe200078e0202 */
[----:B------:R-:W-:Y:S02]  /*0930*/  FSEL R17, R19, R0, !P2 ;  /* 0x0000000013117208 */ /* 0x000fe40005000000 */
[----:B--2---:R-:W-:Y:S02]  /*0940*/  FSEL R18, R21, R26, !P2 ;  /* 0x0000001a15127208 */ /* 0x004fe40005000000 */
[----:B------:R-:W-:Y:S02]  /*0950*/  FSEL R19, R22, R27, !P2 ;  /* 0x0000001b16137208 */ /* 0x000fe40005000000 */
[----:B---3--:R-:W-:-:S02]  /*0960*/  FSEL R4, R29, R38, !P2 ;  /* 0x000000261d047208 */ /* 0x008fc40005000000 */
[----:B------:R-:W-:Y:S02]  /*0970*/  FSEL R5, R31, R40, !P2 ;  /* 0x000000281f057208 */ /* 0x000fe40005000000 */
[----:B----4-:R-:W-:Y:S02]  /*0980*/  FSEL R6, R23, R8, !P2 ;  /* 0x0000000817067208 */ /* 0x010fe40005000000 */
[----:B-----5:R-:W-:Y:S01]  /*0990*/  FSEL R7, R7, R10, !P2 ;  /* 0x0000000a07077208 */ /* 0x020fe20005000000 */
[----:B------:R-:W-:Y:S04]  /*09a0*/  STG.E.128 [R2.64], R16 ;  /* 0x0000001002007986 */ /* 0x000fe8000c101d04 */
[----:B------:R-:W-:Y:S01]  /*09b0*/  STG.E.128 [R2.64+0x800], R4 ;  /* 0x0008000402007986 */ /* 0x000fe2000c101d04 */
[----:B------:R-:W-:Y:S05]  /*09c0*/  EXIT ;  /* 0x000000000000794d */ /* 0x000fea0003800000 */
.L_x_0:
[----:B------:R-:W-:-:S00]  /*09d0*/  BRA `(.L_x_0) ;  /* 0xfffffff000007947 */ /* 0x000fc0000383ffff */
[----:B------:R-:W-:-:S00]  /*09e0*/  NOP ;  /* 0x0000000000007918 */ /* 0x000fc00000000000 */
        /* <DEDUP_REMOVED lines=9> */
.L_x_1:
